//
// Generated by NVIDIA NVVM Compiler
//
// Compiler Build ID: CL-36424714
// Cuda compilation tools, release 13.0, V13.0.88
// Based on NVVM 20.0.0
//

.version 9.0
.target sm_100
.address_size 64

	// .globl	_Z15device_timestepP8Particle6float4

.visible .entry _Z15device_timestepP8Particle6float4(
	.param .u64 .ptr .align 1 _Z15device_timestepP8Particle6float4_param_0,
	.param .align 16 .b8 _Z15device_timestepP8Particle6float4_param_1[16]
)
{
	.reg .b32 	%r<5>;
	.reg .b32 	%f<17>;
	.reg .b64 	%rd<5>;

	ld.param.u64 	%rd1, [_Z15device_timestepP8Particle6float4_param_0];
	ld.param.v4.f32 	{%f1, %f2, %f3, %f4}, [_Z15device_timestepP8Particle6float4_param_1];
	cvta.to.global.u64 	%rd2, %rd1;
	mov.u32 	%r1, %ctaid.x;
	mov.u32 	%r2, %ntid.x;
	mov.u32 	%r3, %tid.x;
	mad.lo.s32 	%r4, %r1, %r2, %r3;
	mul.wide.s32 	%rd3, %r4, 24;
	add.s64 	%rd4, %rd2, %rd3;
	ld.global.f32 	%f5, [%rd4+12];
	fma.rn.f32 	%f6, %f1, %f4, %f5;
	st.global.f32 	[%rd4+12], %f6;
	ld.global.f32 	%f7, [%rd4+16];
	fma.rn.f32 	%f8, %f2, %f4, %f7;
	st.global.f32 	[%rd4+16], %f8;
	ld.global.f32 	%f9, [%rd4+20];
	fma.rn.f32 	%f10, %f3, %f4, %f9;
	st.global.f32 	[%rd4+20], %f10;
	ld.global.f32 	%f11, [%rd4];
	fma.rn.f32 	%f12, %f4, %f6, %f11;
	st.global.f32 	[%rd4], %f12;
	ld.global.f32 	%f13, [%rd4+4];
	fma.rn.f32 	%f14, %f4, %f8, %f13;
	st.global.f32 	[%rd4+4], %f14;
	ld.global.f32 	%f15, [%rd4+8];
	fma.rn.f32 	%f16, %f4, %f10, %f15;
	st.global.f32 	[%rd4+8], %f16;
	ret;

}


// ===== COMPILED SASS (sm_100) =====

	.target	sm_100

	.elftype	@"ET_EXEC"


//--------------------- .note.nv.tkinfo           --------------------------
	.section	.note.nv.tkinfo,"",@"SHT_NOTE"
	.sectionflags	@"SHF_NOTE_NV_TKINFO"
	.tkinfo
        /*0018*/ 	.word	0x00000002
        /*0030*/ 	.string	""
        /*0030*/ 	.string	"ptxas"
        /*0030*/ 	.string	"Cuda compilation tools, release 13.0, V13.0.88"
        /*0030*/ 	.string	"Build cuda_13.0.r13.0/compiler.36424714_0"
        /*0030*/ 	.string	"-arch sm_100 -m 64 "



//--------------------- .note.nv.cuinfo           --------------------------
	.section	.note.nv.cuinfo,"",@"SHT_NOTE"
	.sectionflags	@"SHF_NOTE_NV_CUINFO"
        /*0018*/ 	.short	0x0002
        /*001a*/ 	.short	0x0064
        /*001c*/ 	.short	0x0082
	.zero		2


//--------------------- .nv.info                  --------------------------
	.section	.nv.info,"",@"SHT_CUDA_INFO"
	.align	4


	//----- nvinfo : EIATTR_REGCOUNT
	.align		4
        /*0000*/ 	.byte	0x04, 0x2f
        /*0002*/ 	.short	(.L_1 - .L_0)
	.align		4
.L_0:
        /*0004*/ 	.word	index@(_Z15device_timestepP8Particle6float4)
        /*0008*/ 	.word	0x00000010


	//----- nvinfo : EIATTR_FRAME_SIZE
	.align		4
.L_1:
        /*000c*/ 	.byte	0x04, 0x11
        /*000e*/ 	.short	(.L_3 - .L_2)
	.align		4
.L_2:
        /*0010*/ 	.word	index@(_Z15device_timestepP8Particle6float4)
        /*0014*/ 	.word	0x00000000


	//----- nvinfo : EIATTR_MIN_STACK_SIZE
	.align		4
.L_3:
        /*0018*/ 	.byte	0x04, 0x12
        /*001a*/ 	.short	(.L_5 - .L_4)
	.align		4
.L_4:
        /*001c*/ 	.word	index@(_Z15device_timestepP8Particle6float4)
        /*0020*/ 	.word	0x00000000
.L_5:


//--------------------- .nv.compat                --------------------------
	.section	.nv.compat,"",@"SHT_CUDA_COMPAT_INFO"
	.align	4
        /*0000*/ 	.byte	0x02, 0x09, 0x00, 0x00, 0x02, 0x02, 0x01, 0x00, 0x02, 0x05, 0x05, 0x00, 0x03, 0x07, 0x01, 0x01
        /*0010*/ 	.byte	0x02, 0x03, 0x00, 0x00, 0x02, 0x06, 0x01, 0x00, 0x04, 0x0b, 0x08, 0x00, 0x09, 0x00, 0x00, 0x00
        /*0020*/ 	.byte	0x00, 0x00, 0x00, 0x00


//--------------------- .nv.info._Z15device_timestepP8Particle6float4 --------------------------
	.section	.nv.info._Z15device_timestepP8Particle6float4,"",@"SHT_CUDA_INFO"
	.sectionflags	@""
	.align	4


	//----- nvinfo : EIATTR_CUDA_API_VERSION
	.align		4
        /*0000*/ 	.byte	0x04, 0x37
        /*0002*/ 	.short	(.L_7 - .L_6)
.L_6:
        /*0004*/ 	.word	0x00000082


	//----- nvinfo : EIATTR_KPARAM_INFO
	.align		4
.L_7:
        /*0008*/ 	.byte	0x04, 0x17
        /*000a*/ 	.short	(.L_9 - .L_8)
.L_8:
        /*000c*/ 	.word	0x00000000
        /*0010*/ 	.short	0x0001
        /*0012*/ 	.short	0x0010
        /*0014*/ 	.byte	0x00, 0xf0, 0x41, 0x00


	//----- nvinfo : EIATTR_KPARAM_INFO
	.align		4
.L_9:
        /*0018*/ 	.byte	0x04, 0x17
        /*001a*/ 	.short	(.L_11 - .L_10)
.L_10:
        /*001c*/ 	.word	0x00000000
        /*0020*/ 	.short	0x0000
        /*0022*/ 	.short	0x0000
        /*0024*/ 	.byte	0x00, 0xf5, 0x21, 0x00


	//----- nvinfo : EIATTR_SPARSE_MMA_MASK
	.align		4
.L_11:
        /*0028*/ 	.byte	0x03, 0x50
        /*002a*/ 	.short	0x0000


	//----- nvinfo : EIATTR_MAXREG_COUNT
	.align		4
        /*002c*/ 	.byte	0x03, 0x1b
        /*002e*/ 	.short	0x00ff


	//----- nvinfo : EIATTR_MERCURY_ISA_VERSION
	.align		4
        /*0030*/ 	.byte	0x03, 0x5f
        /*0032*/ 	.short	0x0101


	//----- nvinfo : EIATTR_VRC_CTA_INIT_COUNT
	.align		4
        /*0034*/ 	.byte	0x02, 0x4a
	.zero		1
	.zero		1


	//----- nvinfo : EIATTR_EXIT_INSTR_OFFSETS
	.align		4
        /*0038*/ 	.byte	0x04, 0x1c
        /*003a*/ 	.short	(.L_13 - .L_12)


	//   ....[0]....
.L_12:
        /*003c*/ 	.word	0x000001c0


	//----- nvinfo : EIATTR_CBANK_PARAM_SIZE
	.align		4
.L_13:
        /*0040*/ 	.byte	0x03, 0x19
        /*0042*/ 	.short	0x0020


	//----- nvinfo : EIATTR_PARAM_CBANK
	.align		4
        /*0044*/ 	.byte	0x04, 0x0a
        /*0046*/ 	.short	(.L_15 - .L_14)
	.align		4
.L_14:
        /*0048*/ 	.word	index@(.nv.constant0._Z15device_timestepP8Particle6float4)
        /*004c*/ 	.short	0x0380
        /*004e*/ 	.short	0x0020


	//----- nvinfo : EIATTR_SW_WAR
	.align		4
.L_15:
        /*0050*/ 	.byte	0x04, 0x36
        /*0052*/ 	.short	(.L_17 - .L_16)
.L_16:
        /*0054*/ 	.word	0x00000008
.L_17:


//--------------------- .nv.callgraph             --------------------------
	.section	.nv.callgraph,"",@"SHT_CUDA_CALLGRAPH"
	.align	4
	.sectionentsize	8
	.align		4
        /*0000*/ 	.word	0x00000000
	.align		4
        /*0004*/ 	.word	0xffffffff
	.align		4
        /*0008*/ 	.word	0x00000000
	.align		4
        /*000c*/ 	.word	0xfffffffe
	.align		4
        /*0010*/ 	.word	0x00000000
	.align		4
        /*0014*/ 	.word	0xfffffffd
	.align		4
        /*0018*/ 	.word	0x00000000
	.align		4
        /*001c*/ 	.word	0xfffffffc


//--------------------- .text._Z15device_timestepP8Particle6float4 --------------------------
	.section	.text._Z15device_timestepP8Particle6float4,"ax",@progbits
	.align	128
        .global         _Z15device_timestepP8Particle6float4
        .type           _Z15device_timestepP8Particle6float4,@function
        .size           _Z15device_timestepP8Particle6float4,(.L_x_1 - _Z15device_timestepP8Particle6float4)
        .other          _Z15device_timestepP8Particle6float4,@"STO_CUDA_ENTRY STV_DEFAULT"
_Z15device_timestepP8Particle6float4:
.text._Z15device_timestepP8Particle6float4:
[----:B------:R-:W-:Y:S01]  /*0000*/  LDC R1, c[0x0][0x37c] ;  /* 0x0000df00ff017b82 */ /* 0x000fe20000000800 */
[----:B------:R-:W0:Y:S07]  /*0010*/  S2R R0, SR_TID.X ;  /* 0x0000000000007919 */ /* 0x000e2e0000002100 */
[----:B------:R-:W0:Y:S01]  /*0020*/  S2UR UR6, SR_CTAID.X ;  /* 0x00000000000679c3 */ /* 0x000e220000002500 */
[----:B------:R-:W1:Y:S07]  /*0030*/  LDCU.64 UR4, c[0x0][0x358] ;  /* 0x00006b00ff0477ac */ /* 0x000e6e0008000a00 */
[----:B------:R-:W0:Y:S08]  /*0040*/  LDC R5, c[0x0][0x360] ;  /* 0x0000d800ff057b82 */ /* 0x000e300000000800 */
[----:B------:R-:W2:Y:S08]  /*0050*/  LDC.64 R2, c[0x0][0x380] ;  /* 0x0000e000ff027b82 */ /* 0x000eb00000000a00 */
[----:B------:R-:W3:Y:S01]  /*0060*/  LDC.64 R8, c[0x0][0x390] ;  /* 0x0000e400ff087b82 */ /* 0x000ee20000000a00 */
[----:B0-----:R-:W-:-:S07]  /*0070*/  IMAD R5, R5, UR6, R0 ;  /* 0x0000000605057c24 */ /* 0x001fce000f8e0200 */
[----:B------:R-:W3:Y:S01]  /*0080*/  LDC.64 R12, c[0x0][0x398] ;  /* 0x0000e600ff0c7b82 */ /* 0x000ee20000000a00 */
[----:B--2---:R-:W-:-:S05]  /*0090*/  IMAD.WIDE R2, R5, 0x18, R2 ;  /* 0x0000001805027825 */ /* 0x004fca00078e0202 */
[----:B-1----:R-:W3:Y:S04]  /*00a0*/  LDG.E R5, desc[UR4][R2.64+0xc] ;  /* 0x00000c0402057981 */ /* 0x002ee8000c1e1900 */
[----:B------:R-:W2:Y:S04]  /*00b0*/  LDG.E R0, desc[UR4][R2.64+0x10] ;  /* 0x0000100402007981 */ /* 0x000ea8000c1e1900 */
[----:B------:R-:W4:Y:S04]  /*00c0*/  LDG.E R7, desc[UR4][R2.64+0x14] ;  /* 0x0000140402077981 */ /* 0x000f28000c1e1900 */
[----:B------:R-:W5:Y:S04]  /*00d0*/  LDG.E R4, desc[UR4][R2.64] ;  /* 0x0000000402047981 */ /* 0x000f68000c1e1900 */
[----:B------:R-:W5:Y:S04]  /*00e0*/  LDG.E R11, desc[UR4][R2.64+0x4] ;  /* 0x00000404020b7981 */ /* 0x000f68000c1e1900 */
[----:B------:R-:W5:Y:S01]  /*00f0*/  LDG.E R6, desc[UR4][R2.64+0x8] ;  /* 0x0000080402067981 */ /* 0x000f62000c1e1900 */
[----:B---3--:R-:W-:Y:S01]  /*0100*/  FFMA R5, R8, R13, R5 ;  /* 0x0000000d08057223 */ /* 0x008fe20000000005 */
[----:B--2---:R-:W-:-:S04]  /*0110*/  FFMA R0, R13, R9, R0 ;  /* 0x000000090d007223 */ /* 0x004fc80000000000 */
[----:B------:R-:W-:Y:S01]  /*0120*/  STG.E desc[UR4][R2.64+0xc], R5 ;  /* 0x00000c0502007986 */ /* 0x000fe2000c101904 */
[----:B----4-:R-:W-:-:S03]  /*0130*/  FFMA R7, R13, R12, R7 ;  /* 0x0000000c0d077223 */ /* 0x010fc60000000007 */
[----:B------:R-:W-:Y:S01]  /*0140*/  STG.E desc[UR4][R2.64+0x10], R0 ;  /* 0x0000100002007986 */ /* 0x000fe2000c101904 */
[----:B-----5:R-:W-:-:S03]  /*0150*/  FFMA R9, R5, R13, R4 ;  /* 0x0000000d05097223 */ /* 0x020fc60000000004 */
[----:B------:R-:W-:Y:S01]  /*0160*/  STG.E desc[UR4][R2.64+0x14], R7 ;  /* 0x0000140702007986 */ /* 0x000fe2000c101904 */
[----:B------:R-:W-:-:S03]  /*0170*/  FFMA R11, R0, R13, R11 ;  /* 0x0000000d000b7223 */ /* 0x000fc6000000000b */
[----:B------:R-:W-:Y:S01]  /*0180*/  STG.E desc[UR4][R2.64], R9 ;  /* 0x0000000902007986 */ /* 0x000fe2000c101904 */
[----:B------:R-:W-:-:S03]  /*0190*/  FFMA R13, R7, R13, R6 ;  /* 0x0000000d070d7223 */ /* 0x000fc60000000006 */
[----:B------:R-:W-:Y:S04]  /*01a0*/  STG.E desc[UR4][R2.64+0x4], R11 ;  /* 0x0000040b02007986 */ /* 0x000fe8000c101904 */
[----:B------:R-:W-:Y:S01]  /*01b0*/  STG.E desc[UR4][R2.64+0x8], R13 ;  /* 0x0000080d02007986 */ /* 0x000fe2000c101904 */
[----:B------:R-:W-:Y:S05]  /*01c0*/  EXIT ;  /* 0x000000000000794d */ /* 0x000fea0003800000 */
.L_x_0:
[----:B------:R-:W-:-:S00]  /*01d0*/  BRA `(.L_x_0) ;  /* 0xfffffffc00fc7947 */ /* 0x000fc0000383ffff */
[----:B------:R-:W-:-:S00]  /*01e0*/  NOP ;  /* 0x0000000000007918 */ /* 0x000fc00000000000 */
        /* <DEDUP_REMOVED lines=9> */
.L_x_1:


//--------------------- .nv.shared.reserved.0     --------------------------
	.section	.nv.shared.reserved.0,"aw",@nobits
	.weak		__nv_reservedSMEM_offset_0_alias
	.size		__nv_reservedSMEM_offset_0_alias, 0, 64
	.other		__nv_reservedSMEM_offset_0_alias,@"STO_CUDA_RESERVED_SHARED STV_DEFAULT"
__nv_reservedSMEM_offset_0_alias:
	.zero		0
	.zero		64


//--------------------- .nv.constant0._Z15device_timestepP8Particle6float4 --------------------------
	.section	.nv.constant0._Z15device_timestepP8Particle6float4,"a",@progbits
	.sectionflags	@""
	.align	4
.nv.constant0._Z15device_timestepP8Particle6float4:
	.zero		928


//--------------------- SYMBOLS --------------------------

	.type		.nv.reservedSmem.offset0,@object
	.size		.nv.reservedSmem.offset0,0x4
